//
// Generated by NVIDIA NVVM Compiler
//
// Compiler Build ID: CL-36424714
// Cuda compilation tools, release 13.0, V13.0.88
// Based on NVVM 20.0.0
//

.version 9.0
.target sm_100
.address_size 64

	// .globl	_Z5DoPFBP5char4P6float4Pf

.visible .entry _Z5DoPFBP5char4P6float4Pf(
	.param .u64 .ptr .align 1 _Z5DoPFBP5char4P6float4Pf_param_0,
	.param .u64 .ptr .align 1 _Z5DoPFBP5char4P6float4Pf_param_1,
	.param .u64 .ptr .align 1 _Z5DoPFBP5char4P6float4Pf_param_2
)
{
	.reg .b16 	%rs<33>;
	.reg .b32 	%r<47>;
	.reg .b32 	%f<73>;
	.reg .b64 	%rd<27>;

	ld.param.u64 	%rd1, [_Z5DoPFBP5char4P6float4Pf_param_0];
	ld.param.u64 	%rd2, [_Z5DoPFBP5char4P6float4Pf_param_1];
	ld.param.u64 	%rd3, [_Z5DoPFBP5char4P6float4Pf_param_2];
	mov.u32 	%r1, %ctaid.x;
	mov.u32 	%r2, %ntid.x;
	mov.u32 	%r3, %tid.x;
	mad.lo.s32 	%r4, %r1, %r2, %r3;
	mov.u32 	%r5, %nctaid.x;
	mul.lo.s32 	%r6, %r5, %r2;
	cvta.to.global.u64 	%rd4, %rd1;
	cvta.to.global.u64 	%rd5, %rd3;
	mul.wide.s32 	%rd6, %r4, 4;
	add.s64 	%rd7, %rd4, %rd6;
	ld.global.u32 	%r7, [%rd7];
	bfe.s32 	%r8, %r7, 0, 8;
	cvt.s8.s32 	%rs1, %r8;
	bfe.s32 	%r9, %r7, 8, 8;
	cvt.s8.s32 	%rs2, %r9;
	bfe.s32 	%r10, %r7, 16, 8;
	cvt.s8.s32 	%rs3, %r10;
	bfe.s32 	%r11, %r7, 24, 8;
	cvt.s8.s32 	%rs4, %r11;
	cvt.rn.f32.s16 	%f1, %rs1;
	add.s64 	%rd8, %rd5, %rd6;
	ld.global.f32 	%f2, [%rd8];
	fma.rn.f32 	%f3, %f2, %f1, 0f00000000;
	cvt.rn.f32.s16 	%f4, %rs2;
	fma.rn.f32 	%f5, %f2, %f4, 0f00000000;
	cvt.rn.f32.s16 	%f6, %rs3;
	fma.rn.f32 	%f7, %f2, %f6, 0f00000000;
	cvt.rn.f32.s16 	%f8, %rs4;
	fma.rn.f32 	%f9, %f2, %f8, 0f00000000;
	mul.wide.s32 	%rd9, %r6, 4;
	add.s64 	%rd10, %rd7, %rd9;
	ld.global.u32 	%r12, [%rd10];
	bfe.s32 	%r13, %r12, 0, 8;
	cvt.s8.s32 	%rs5, %r13;
	bfe.s32 	%r14, %r12, 8, 8;
	cvt.s8.s32 	%rs6, %r14;
	bfe.s32 	%r15, %r12, 16, 8;
	cvt.s8.s32 	%rs7, %r15;
	bfe.s32 	%r16, %r12, 24, 8;
	cvt.s8.s32 	%rs8, %r16;
	cvt.rn.f32.s16 	%f10, %rs5;
	add.s64 	%rd11, %rd8, %rd9;
	ld.global.f32 	%f11, [%rd11];
	fma.rn.f32 	%f12, %f11, %f10, %f3;
	cvt.rn.f32.s16 	%f13, %rs6;
	fma.rn.f32 	%f14, %f11, %f13, %f5;
	cvt.rn.f32.s16 	%f15, %rs7;
	fma.rn.f32 	%f16, %f11, %f15, %f7;
	cvt.rn.f32.s16 	%f17, %rs8;
	fma.rn.f32 	%f18, %f11, %f17, %f9;
	add.s64 	%rd12, %rd10, %rd9;
	ld.global.u32 	%r17, [%rd12];
	bfe.s32 	%r18, %r17, 0, 8;
	cvt.s8.s32 	%rs9, %r18;
	bfe.s32 	%r19, %r17, 8, 8;
	cvt.s8.s32 	%rs10, %r19;
	bfe.s32 	%r20, %r17, 16, 8;
	cvt.s8.s32 	%rs11, %r20;
	bfe.s32 	%r21, %r17, 24, 8;
	cvt.s8.s32 	%rs12, %r21;
	cvt.rn.f32.s16 	%f19, %rs9;
	add.s64 	%rd13, %rd11, %rd9;
	ld.global.f32 	%f20, [%rd13];
	fma.rn.f32 	%f21, %f20, %f19, %f12;
	cvt.rn.f32.s16 	%f22, %rs10;
	fma.rn.f32 	%f23, %f20, %f22, %f14;
	cvt.rn.f32.s16 	%f24, %rs11;
	fma.rn.f32 	%f25, %f20, %f24, %f16;
	cvt.rn.f32.s16 	%f26, %rs12;
	fma.rn.f32 	%f27, %f20, %f26, %f18;
	add.s64 	%rd14, %rd12, %rd9;
	ld.global.u32 	%r22, [%rd14];
	bfe.s32 	%r23, %r22, 0, 8;
	cvt.s8.s32 	%rs13, %r23;
	bfe.s32 	%r24, %r22, 8, 8;
	cvt.s8.s32 	%rs14, %r24;
	bfe.s32 	%r25, %r22, 16, 8;
	cvt.s8.s32 	%rs15, %r25;
	bfe.s32 	%r26, %r22, 24, 8;
	cvt.s8.s32 	%rs16, %r26;
	cvt.rn.f32.s16 	%f28, %rs13;
	add.s64 	%rd15, %rd13, %rd9;
	ld.global.f32 	%f29, [%rd15];
	fma.rn.f32 	%f30, %f29, %f28, %f21;
	cvt.rn.f32.s16 	%f31, %rs14;
	fma.rn.f32 	%f32, %f29, %f31, %f23;
	cvt.rn.f32.s16 	%f33, %rs15;
	fma.rn.f32 	%f34, %f29, %f33, %f25;
	cvt.rn.f32.s16 	%f35, %rs16;
	fma.rn.f32 	%f36, %f29, %f35, %f27;
	add.s64 	%rd16, %rd14, %rd9;
	ld.global.u32 	%r27, [%rd16];
	bfe.s32 	%r28, %r27, 0, 8;
	cvt.s8.s32 	%rs17, %r28;
	bfe.s32 	%r29, %r27, 8, 8;
	cvt.s8.s32 	%rs18, %r29;
	bfe.s32 	%r30, %r27, 16, 8;
	cvt.s8.s32 	%rs19, %r30;
	bfe.s32 	%r31, %r27, 24, 8;
	cvt.s8.s32 	%rs20, %r31;
	cvt.rn.f32.s16 	%f37, %rs17;
	add.s64 	%rd17, %rd15, %rd9;
	ld.global.f32 	%f38, [%rd17];
	fma.rn.f32 	%f39, %f38, %f37, %f30;
	cvt.rn.f32.s16 	%f40, %rs18;
	fma.rn.f32 	%f41, %f38, %f40, %f32;
	cvt.rn.f32.s16 	%f42, %rs19;
	fma.rn.f32 	%f43, %f38, %f42, %f34;
	cvt.rn.f32.s16 	%f44, %rs20;
	fma.rn.f32 	%f45, %f38, %f44, %f36;
	add.s64 	%rd18, %rd16, %rd9;
	ld.global.u32 	%r32, [%rd18];
	bfe.s32 	%r33, %r32, 0, 8;
	cvt.s8.s32 	%rs21, %r33;
	bfe.s32 	%r34, %r32, 8, 8;
	cvt.s8.s32 	%rs22, %r34;
	bfe.s32 	%r35, %r32, 16, 8;
	cvt.s8.s32 	%rs23, %r35;
	bfe.s32 	%r36, %r32, 24, 8;
	cvt.s8.s32 	%rs24, %r36;
	cvt.rn.f32.s16 	%f46, %rs21;
	add.s64 	%rd19, %rd17, %rd9;
	ld.global.f32 	%f47, [%rd19];
	fma.rn.f32 	%f48, %f47, %f46, %f39;
	cvt.rn.f32.s16 	%f49, %rs22;
	fma.rn.f32 	%f50, %f47, %f49, %f41;
	cvt.rn.f32.s16 	%f51, %rs23;
	fma.rn.f32 	%f52, %f47, %f51, %f43;
	cvt.rn.f32.s16 	%f53, %rs24;
	fma.rn.f32 	%f54, %f47, %f53, %f45;
	add.s64 	%rd20, %rd18, %rd9;
	ld.global.u32 	%r37, [%rd20];
	bfe.s32 	%r38, %r37, 0, 8;
	cvt.s8.s32 	%rs25, %r38;
	bfe.s32 	%r39, %r37, 8, 8;
	cvt.s8.s32 	%rs26, %r39;
	bfe.s32 	%r40, %r37, 16, 8;
	cvt.s8.s32 	%rs27, %r40;
	bfe.s32 	%r41, %r37, 24, 8;
	cvt.s8.s32 	%rs28, %r41;
	cvt.rn.f32.s16 	%f55, %rs25;
	add.s64 	%rd21, %rd19, %rd9;
	ld.global.f32 	%f56, [%rd21];
	fma.rn.f32 	%f57, %f56, %f55, %f48;
	cvt.rn.f32.s16 	%f58, %rs26;
	fma.rn.f32 	%f59, %f56, %f58, %f50;
	cvt.rn.f32.s16 	%f60, %rs27;
	fma.rn.f32 	%f61, %f56, %f60, %f52;
	cvt.rn.f32.s16 	%f62, %rs28;
	fma.rn.f32 	%f63, %f56, %f62, %f54;
	add.s64 	%rd22, %rd20, %rd9;
	ld.global.u32 	%r42, [%rd22];
	bfe.s32 	%r43, %r42, 0, 8;
	cvt.s8.s32 	%rs29, %r43;
	bfe.s32 	%r44, %r42, 8, 8;
	cvt.s8.s32 	%rs30, %r44;
	bfe.s32 	%r45, %r42, 16, 8;
	cvt.s8.s32 	%rs31, %r45;
	bfe.s32 	%r46, %r42, 24, 8;
	cvt.s8.s32 	%rs32, %r46;
	cvt.rn.f32.s16 	%f64, %rs29;
	add.s64 	%rd23, %rd21, %rd9;
	ld.global.f32 	%f65, [%rd23];
	fma.rn.f32 	%f66, %f65, %f64, %f57;
	cvt.rn.f32.s16 	%f67, %rs30;
	fma.rn.f32 	%f68, %f65, %f67, %f59;
	cvt.rn.f32.s16 	%f69, %rs31;
	fma.rn.f32 	%f70, %f65, %f69, %f61;
	cvt.rn.f32.s16 	%f71, %rs32;
	fma.rn.f32 	%f72, %f65, %f71, %f63;
	cvta.to.global.u64 	%rd24, %rd2;
	mul.wide.s32 	%rd25, %r4, 16;
	add.s64 	%rd26, %rd24, %rd25;
	st.global.v4.f32 	[%rd26], {%f66, %f68, %f70, %f72};
	ret;

}


// ===== COMPILED SASS (sm_100) =====

	.target	sm_100

	.elftype	@"ET_EXEC"


//--------------------- .note.nv.tkinfo           --------------------------
	.section	.note.nv.tkinfo,"",@"SHT_NOTE"
	.sectionflags	@"SHF_NOTE_NV_TKINFO"
	.tkinfo
        /*0018*/ 	.word	0x00000002
        /*0030*/ 	.string	""
        /*0030*/ 	.string	"ptxas"
        /*0030*/ 	.string	"Cuda compilation tools, release 13.0, V13.0.88"
        /*0030*/ 	.string	"Build cuda_13.0.r13.0/compiler.36424714_0"
        /*0030*/ 	.string	"-arch sm_100 -m 64 "



//--------------------- .note.nv.cuinfo           --------------------------
	.section	.note.nv.cuinfo,"",@"SHT_NOTE"
	.sectionflags	@"SHF_NOTE_NV_CUINFO"
        /*0018*/ 	.short	0x0002
        /*001a*/ 	.short	0x0064
        /*001c*/ 	.short	0x0082
	.zero		2


//--------------------- .nv.info                  --------------------------
	.section	.nv.info,"",@"SHT_CUDA_INFO"
	.align	4


	//----- nvinfo : EIATTR_REGCOUNT
	.align		4
        /*0000*/ 	.byte	0x04, 0x2f
        /*0002*/ 	.short	(.L_1 - .L_0)
	.align		4
.L_0:
        /*0004*/ 	.word	index@(_Z5DoPFBP5char4P6float4Pf)
        /*0008*/ 	.word	0x00000020


	//----- nvinfo : EIATTR_FRAME_SIZE
	.align		4
.L_1:
        /*000c*/ 	.byte	0x04, 0x11
        /*000e*/ 	.short	(.L_3 - .L_2)
	.align		4
.L_2:
        /*0010*/ 	.word	index@(_Z5DoPFBP5char4P6float4Pf)
        /*0014*/ 	.word	0x00000000


	//----- nvinfo : EIATTR_MIN_STACK_SIZE
	.align		4
.L_3:
        /*0018*/ 	.byte	0x04, 0x12
        /*001a*/ 	.short	(.L_5 - .L_4)
	.align		4
.L_4:
        /*001c*/ 	.word	index@(_Z5DoPFBP5char4P6float4Pf)
        /*0020*/ 	.word	0x00000000
.L_5:


//--------------------- .nv.compat                --------------------------
	.section	.nv.compat,"",@"SHT_CUDA_COMPAT_INFO"
	.align	4
        /*0000*/ 	.byte	0x02, 0x09, 0x00, 0x00, 0x02, 0x02, 0x01, 0x00, 0x02, 0x05, 0x05, 0x00, 0x03, 0x07, 0x01, 0x01
        /*0010*/ 	.byte	0x02, 0x03, 0x00, 0x00, 0x02, 0x06, 0x01, 0x00, 0x04, 0x0b, 0x08, 0x00, 0x09, 0x00, 0x00, 0x00
        /*0020*/ 	.byte	0x00, 0x00, 0x00, 0x00


//--------------------- .nv.info._Z5DoPFBP5char4P6float4Pf --------------------------
	.section	.nv.info._Z5DoPFBP5char4P6float4Pf,"",@"SHT_CUDA_INFO"
	.sectionflags	@""
	.align	4


	//----- nvinfo : EIATTR_CUDA_API_VERSION
	.align		4
        /*0000*/ 	.byte	0x04, 0x37
        /*0002*/ 	.short	(.L_7 - .L_6)
.L_6:
        /*0004*/ 	.word	0x00000082


	//----- nvinfo : EIATTR_KPARAM_INFO
	.align		4
.L_7:
        /*0008*/ 	.byte	0x04, 0x17
        /*000a*/ 	.short	(.L_9 - .L_8)
.L_8:
        /*000c*/ 	.word	0x00000000
        /*0010*/ 	.short	0x0002
        /*0012*/ 	.short	0x0010
        /*0014*/ 	.byte	0x00, 0xf5, 0x21, 0x00


	//----- nvinfo : EIATTR_KPARAM_INFO
	.align		4
.L_9:
        /*0018*/ 	.byte	0x04, 0x17
        /*001a*/ 	.short	(.L_11 - .L_10)
.L_10:
        /*001c*/ 	.word	0x00000000
        /*0020*/ 	.short	0x0001
        /*0022*/ 	.short	0x0008
        /*0024*/ 	.byte	0x00, 0xf5, 0x21, 0x00


	//----- nvinfo : EIATTR_KPARAM_INFO
	.align		4
.L_11:
        /*0028*/ 	.byte	0x04, 0x17
        /*002a*/ 	.short	(.L_13 - .L_12)
.L_12:
        /*002c*/ 	.word	0x00000000
        /*0030*/ 	.short	0x0000
        /*0032*/ 	.short	0x0000
        /*0034*/ 	.byte	0x00, 0xf5, 0x21, 0x00


	//----- nvinfo : EIATTR_SPARSE_MMA_MASK
	.align		4
.L_13:
        /*0038*/ 	.byte	0x03, 0x50
        /*003a*/ 	.short	0x0000


	//----- nvinfo : EIATTR_MAXREG_COUNT
	.align		4
        /*003c*/ 	.byte	0x03, 0x1b
        /*003e*/ 	.short	0x00ff


	//----- nvinfo : EIATTR_MERCURY_ISA_VERSION
	.align		4
        /*0040*/ 	.byte	0x03, 0x5f
        /*0042*/ 	.short	0x0101


	//----- nvinfo : EIATTR_VRC_CTA_INIT_COUNT
	.align		4
        /*0044*/ 	.byte	0x02, 0x4a
	.zero		1
	.zero		1


	//----- nvinfo : EIATTR_EXIT_INSTR_OFFSETS
	.align		4
        /*0048*/ 	.byte	0x04, 0x1c
        /*004a*/ 	.short	(.L_15 - .L_14)


	//   ....[0]....
.L_14:
        /*004c*/ 	.word	0x000006d0


	//----- nvinfo : EIATTR_CBANK_PARAM_SIZE
	.align		4
.L_15:
        /*0050*/ 	.byte	0x03, 0x19
        /*0052*/ 	.short	0x0018


	//----- nvinfo : EIATTR_PARAM_CBANK
	.align		4
        /*0054*/ 	.byte	0x04, 0x0a
        /*0056*/ 	.short	(.L_17 - .L_16)
	.align		4
.L_16:
        /*0058*/ 	.word	index@(.nv.constant0._Z5DoPFBP5char4P6float4Pf)
        /*005c*/ 	.short	0x0380
        /*005e*/ 	.short	0x0018


	//----- nvinfo : EIATTR_SW_WAR
	.align		4
.L_17:
        /*0060*/ 	.byte	0x04, 0x36
        /*0062*/ 	.short	(.L_19 - .L_18)
.L_18:
        /*0064*/ 	.word	0x00000008
.L_19:


//--------------------- .nv.callgraph             --------------------------
	.section	.nv.callgraph,"",@"SHT_CUDA_CALLGRAPH"
	.align	4
	.sectionentsize	8
	.align		4
        /*0000*/ 	.word	0x00000000
	.align		4
        /*0004*/ 	.word	0xffffffff
	.align		4
        /*0008*/ 	.word	0x00000000
	.align		4
        /*000c*/ 	.word	0xfffffffe
	.align		4
        /*0010*/ 	.word	0x00000000
	.align		4
        /*0014*/ 	.word	0xfffffffd
	.align		4
        /*0018*/ 	.word	0x00000000
	.align		4
        /*001c*/ 	.word	0xfffffffc


//--------------------- .text._Z5DoPFBP5char4P6float4Pf --------------------------
	.section	.text._Z5DoPFBP5char4P6float4Pf,"ax",@progbits
	.align	128
        .global         _Z5DoPFBP5char4P6float4Pf
        .type           _Z5DoPFBP5char4P6float4Pf,@function
        .size           _Z5DoPFBP5char4P6float4Pf,(.L_x_1 - _Z5DoPFBP5char4P6float4Pf)
        .other          _Z5DoPFBP5char4P6float4Pf,@"STO_CUDA_ENTRY STV_DEFAULT"
_Z5DoPFBP5char4P6float4Pf:
.text._Z5DoPFBP5char4P6float4Pf:
[----:B------:R-:W-:Y:S01]  /*0000*/  LDC R1, c[0x0][0x37c] ;  /* 0x0000df00ff017b82 */ /* 0x000fe20000000800 */
[----:B------:R-:W0:Y:S07]  /*0010*/  S2R R12, SR_TID.X ;  /* 0x00000000000c7919 */ /* 0x000e2e0000002100 */
[----:B------:R-:W0:Y:S01]  /*0020*/  S2UR UR6, SR_CTAID.X ;  /* 0x00000000000679c3 */ /* 0x000e220000002500 */
[----:B------:R-:W1:Y:S07]  /*0030*/  LDCU.64 UR4, c[0x0][0x358] ;  /* 0x00006b00ff0477ac */ /* 0x000e6e0008000a00 */
[----:B------:R-:W0:Y:S01]  /*0040*/  LDC R11, c[0x0][0x360] ;  /* 0x0000d800ff0b7b82 */ /* 0x000e220000000800 */
[----:B------:R-:W2:Y:S07]  /*0050*/  LDCU UR7, c[0x0][0x370] ;  /* 0x00006e00ff0777ac */ /* 0x000eae0008000800 */
[----:B------:R-:W3:Y:S08]  /*0060*/  LDC.64 R2, c[0x0][0x380] ;  /* 0x0000e000ff027b82 */ /* 0x000ef00000000a00 */
[----:B------:R-:W4:Y:S01]  /*0070*/  LDC.64 R14, c[0x0][0x390] ;  /* 0x0000e400ff0e7b82 */ /* 0x000f220000000a00 */
[----:B0-----:R-:W-:-:S02]  /*0080*/  IMAD R12, R11, UR6, R12 ;  /* 0x000000060b0c7c24 */ /* 0x001fc4000f8e020c */
[----:B--2---:R-:W-:Y:S02]  /*0090*/  IMAD R11, R11, UR7, RZ ;  /* 0x000000070b0b7c24 */ /* 0x004fe4000f8e02ff */
[----:B---3--:R-:W-:-:S05]  /*00a0*/  IMAD.WIDE R2, R12, 0x4, R2 ;  /* 0x000000040c027825 */ /* 0x008fca00078e0202 */
[----:B-1----:R-:W2:Y:S01]  /*00b0*/  LDG.E R26, desc[UR4][R2.64] ;  /* 0x00000004021a7981 */ /* 0x002ea2000c1e1900 */
[----:B------:R-:W-:-:S05]  /*00c0*/  IMAD.WIDE R4, R11, 0x4, R2 ;  /* 0x000000040b047825 */ /* 0x000fca00078e0202 */
[----:B------:R-:W3:Y:S01]  /*00d0*/  LDG.E R23, desc[UR4][R4.64] ;  /* 0x0000000404177981 */ /* 0x000ee2000c1e1900 */
[----:B----4-:R-:W-:-:S04]  /*00e0*/  IMAD.WIDE R14, R12, 0x4, R14 ;  /* 0x000000040c0e7825 */ /* 0x010fc800078e020e */
[C---:B------:R-:W-:Y:S01]  /*00f0*/  IMAD.WIDE R20, R11.reuse, 0x4, R4 ;  /* 0x000000040b147825 */ /* 0x040fe200078e0204 */
[----:B------:R-:W4:Y:S03]  /*0100*/  LDG.E R0, desc[UR4][R14.64] ;  /* 0x000000040e007981 */ /* 0x000f26000c1e1900 */
[C---:B------:R-:W-:Y:S01]  /*0110*/  IMAD.WIDE R16, R11.reuse, 0x4, R14 ;  /* 0x000000040b107825 */ /* 0x040fe200078e020e */
[----:B------:R0:W5:Y:S04]  /*0120*/  LDG.E R22, desc[UR4][R20.64] ;  /* 0x0000000414167981 */ /* 0x000168000c1e1900 */
[----:B------:R-:W5:Y:S01]  /*0130*/  LDG.E R18, desc[UR4][R16.64] ;  /* 0x0000000410127981 */ /* 0x000f62000c1e1900 */
[----:B0-----:R-:W-:-:S05]  /*0140*/  IMAD.WIDE R20, R11, 0x4, R20 ;  /* 0x000000040b147825 */ /* 0x001fca00078e0214 */
[----:B------:R-:W5:Y:S01]  /*0150*/  LDG.E R19, desc[UR4][R20.64] ;  /* 0x0000000414137981 */ /* 0x000f62000c1e1900 */
[----:B------:R-:W-:-:S04]  /*0160*/  IMAD.WIDE R2, R11, 0x4, R20 ;  /* 0x000000040b027825 */ /* 0x000fc800078e0214 */
[C---:B------:R-:W-:Y:S01]  /*0170*/  IMAD.WIDE R8, R11.reuse, 0x4, R16 ;  /* 0x000000040b087825 */ /* 0x040fe200078e0210 */
[----:B------:R0:W5:Y:S04]  /*0180*/  LDG.E R6, desc[UR4][R2.64] ;  /* 0x0000000402067981 */ /* 0x000168000c1e1900 */
[----:B------:R-:W5:Y:S01]  /*0190*/  LDG.E R4, desc[UR4][R8.64] ;  /* 0x0000000408047981 */ /* 0x000f62000c1e1900 */
[----:B------:R-:W-:-:S04]  /*01a0*/  IMAD.WIDE R24, R11, 0x4, R8 ;  /* 0x000000040b187825 */ /* 0x000fc800078e0208 */
[C---:B0-----:R-:W-:Y:S01]  /*01b0*/  IMAD.WIDE R2, R11.reuse, 0x4, R2 ;  /* 0x000000040b027825 */ /* 0x041fe200078e0202 */
[----:B------:R0:W5:Y:S04]  /*01c0*/  LDG.E R14, desc[UR4][R24.64] ;  /* 0x00000004180e7981 */ /* 0x000168000c1e1900 */
[----:B------:R-:W5:Y:S01]  /*01d0*/  LDG.E R13, desc[UR4][R2.64] ;  /* 0x00000004020d7981 */ /* 0x000f62000c1e1900 */
[----:B------:R-:W-:-:S04]  /*01e0*/  IMAD.WIDE R28, R11, 0x4, R2 ;  /* 0x000000040b1c7825 */ /* 0x000fc800078e0202 */
[C---:B0-----:R-:W-:Y:S01]  /*01f0*/  IMAD.WIDE R24, R11.reuse, 0x4, R24 ;  /* 0x000000040b187825 */ /* 0x041fe200078e0218 */
[----:B------:R0:W5:Y:S03]  /*0200*/  LDG.E R2, desc[UR4][R28.64] ;  /* 0x000000041c027981 */ /* 0x000166000c1e1900 */
[C---:B------:R-:W-:Y:S01]  /*0210*/  IMAD.WIDE R16, R11.reuse, 0x4, R24 ;  /* 0x000000040b107825 */ /* 0x040fe200078e0218 */
[----:B------:R-:W5:Y:S03]  /*0220*/  LDG.E R20, desc[UR4][R24.64] ;  /* 0x0000000418147981 */ /* 0x000f66000c1e1900 */
[----:B0-----:R-:W-:-:S05]  /*0230*/  IMAD.WIDE R28, R11, 0x4, R28 ;  /* 0x000000040b1c7825 */ /* 0x001fca00078e021c */
[----:B------:R-:W5:Y:S01]  /*0240*/  LDG.E R15, desc[UR4][R28.64] ;  /* 0x000000041c0f7981 */ /* 0x000f62000c1e1900 */
[----:B------:R-:W-:-:S03]  /*0250*/  IMAD.WIDE R8, R11, 0x4, R16 ;  /* 0x000000040b087825 */ /* 0x000fc600078e0210 */
[----:B------:R-:W5:Y:S01]  /*0260*/  LDG.E R16, desc[UR4][R16.64] ;  /* 0x0000000410107981 */ /* 0x000f62000c1e1900 */
[----:B------:R-:W-:-:S03]  /*0270*/  IMAD.WIDE R10, R11, 0x4, R8 ;  /* 0x000000040b0a7825 */ /* 0x000fc600078e0208 */
[----:B------:R-:W5:Y:S04]  /*0280*/  LDG.E R21, desc[UR4][R8.64] ;  /* 0x0000000408157981 */ /* 0x000f68000c1e1900 */
[----:B------:R0:W5:Y:S01]  /*0290*/  LDG.E R10, desc[UR4][R10.64] ;  /* 0x000000040a0a7981 */ /* 0x000162000c1e1900 */
[----:B--2---:R-:W4:Y:S08]  /*02a0*/  I2F.S8 R3, R26 ;  /* 0x0000001a00037306 */ /* 0x004f300000001400 */
[----:B0-----:R-:W0:Y:S08]  /*02b0*/  I2F.S8 R11, R26.B1 ;  /* 0x1000001a000b7306 */ /* 0x001e300000001400 */
[----:B------:R-:W1:Y:S08]  /*02c0*/  I2F.S8 R5, R26.B2 ;  /* 0x2000001a00057306 */ /* 0x000e700000001400 */
[----:B------:R-:W2:Y:S08]  /*02d0*/  I2F.S8 R7, R26.B3 ;  /* 0x3000001a00077306 */ /* 0x000eb00000001400 */
[----:B---3--:R-:W5:Y:S01]  /*02e0*/  I2F.S8 R8, R23 ;  /* 0x0000001700087306 */ /* 0x008f620000001400 */
[----:B----4-:R-:W-:-:S07]  /*02f0*/  FFMA R3, R3, R0, RZ ;  /* 0x0000000003037223 */ /* 0x010fce00000000ff */
[----:B------:R-:W3:Y:S08]  /*0300*/  I2F.S8 R24, R23.B2 ;  /* 0x2000001700187306 */ /* 0x000ef00000001400 */
[----:B------:R-:W4:Y:S01]  /*0310*/  I2F.S8 R25, R23.B3 ;  /* 0x3000001700197306 */ /* 0x000f220000001400 */
[C---:B0-----:R-:W-:Y:S01]  /*0320*/  FFMA R11, R0.reuse, R11, RZ ;  /* 0x0000000b000b7223 */ /* 0x041fe200000000ff */
[C---:B-1----:R-:W-:Y:S01]  /*0330*/  FFMA R9, R0.reuse, R5, RZ ;  /* 0x0000000500097223 */ /* 0x042fe200000000ff */
[----:B--2---:R-:W-:-:S05]  /*0340*/  FFMA R28, R0, R7, RZ ;  /* 0x00000007001c7223 */ /* 0x004fca00000000ff */
[----:B------:R-:W0:Y:S01]  /*0350*/  I2F.S8 R27, R23.B1 ;  /* 0x10000017001b7306 */ /* 0x000e220000001400 */
[----:B-----5:R-:W-:-:S07]  /*0360*/  FFMA R0, R8, R18, R3 ;  /* 0x0000001208007223 */ /* 0x020fce0000000003 */
[----:B------:R-:W1:Y:S01]  /*0370*/  I2F.S8 R17, R22 ;  /* 0x0000001600117306 */ /* 0x000e620000001400 */
[----:B---3--:R-:W-:-:S07]  /*0380*/  FFMA R26, R18, R24, R9 ;  /* 0x00000018121a7223 */ /* 0x008fce0000000009 */
[----:B------:R-:W2:Y:S01]  /*0390*/  I2F.S8 R29, R22.B1 ;  /* 0x10000016001d7306 */ /* 0x000ea20000001400 */
[----:B----4-:R-:W-:-:S07]  /*03a0*/  FFMA R24, R18, R25, R28 ;  /* 0x0000001912187223 */ /* 0x010fce000000001c */
[----:B------:R-:W3:Y:S08]  /*03b0*/  I2F.S8 R8, R22.B2 ;  /* 0x2000001600087306 */ /* 0x000ef00000001400 */
[----:B------:R-:W4:Y:S08]  /*03c0*/  I2F.S8 R3, R22.B3 ;  /* 0x3000001600037306 */ /* 0x000f300000001400 */
[----:B------:R-:W5:Y:S01]  /*03d0*/  I2F.S8 R5, R19 ;  /* 0x0000001300057306 */ /* 0x000f620000001400 */
[----:B0-----:R-:W-:Y:S01]  /*03e0*/  FFMA R27, R18, R27, R11 ;  /* 0x0000001b121b7223 */ /* 0x001fe2000000000b */
[----:B-1----:R-:W-:-:S06]  /*03f0*/  FFMA R0, R17, R4, R0 ;  /* 0x0000000411007223 */ /* 0x002fcc0000000000 */
[----:B------:R-:W0:Y:S01]  /*0400*/  I2F.S8 R7, R19.B1 ;  /* 0x1000001300077306 */ /* 0x000e220000001400 */
[----:B--2---:R-:W-:-:S07]  /*0410*/  FFMA R29, R4, R29, R27 ;  /* 0x0000001d041d7223 */ /* 0x004fce000000001b */
[----:B------:R-:W1:Y:S01]  /*0420*/  I2F.S8 R25, R19.B2 ;  /* 0x2000001300197306 */ /* 0x000e620000001400 */
[C---:B---3--:R-:W-:Y:S01]  /*0430*/  FFMA R18, R4.reuse, R8, R26 ;  /* 0x0000000804127223 */ /* 0x048fe2000000001a */
[----:B----4-:R-:W-:Y:S01]  /*0440*/  FFMA R24, R4, R3, R24 ;  /* 0x0000000304187223 */ /* 0x010fe20000000018 */
[----:B-----5:R-:W-:Y:S02]  /*0450*/  FFMA R0, R5, R14, R0 ;  /* 0x0000000e05007223 */ /* 0x020fe40000000000 */
[----:B------:R-:W2:Y:S03]  /*0460*/  LDC.64 R4, c[0x0][0x388] ;  /* 0x0000e200ff047b82 */ /* 0x000ea60000000a00 */
[----:B------:R-:W3:Y:S08]  /*0470*/  I2F.S8 R9, R19.B3 ;  /* 0x3000001300097306 */ /* 0x000ef00000001400 */
[----:B------:R-:W-:Y:S08]  /*0480*/  I2F.S8 R11, R6 ;  /* 0x00000006000b7306 */ /* 0x000ff00000001400 */
[----:B------:R-:W4:Y:S01]  /*0490*/  I2F.S8 R17, R6.B1 ;  /* 0x1000000600117306 */ /* 0x000f220000001400 */
[----:B0-----:R-:W-:-:S07]  /*04a0*/  FFMA R7, R14, R7, R29 ;  /* 0x000000070e077223 */ /* 0x001fce000000001d */
[----:B------:R-:W0:Y:S01]  /*04b0*/  I2F.S8 R23, R6.B2 ;  /* 0x2000000600177306 */ /* 0x000e220000001400 */
[----:B-1----:R-:W-:-:S07]  /*04c0*/  FFMA R18, R14, R25, R18 ;  /* 0x000000190e127223 */ /* 0x002fce0000000012 */
[----:B------:R-:W1:Y:S01]  /*04d0*/  I2F.S8 R27, R6.B3 ;  /* 0x30000006001b7306 */ /* 0x000e620000001400 */
[----:B---3--:R-:W-:-:S07]  /*04e0*/  FFMA R24, R14, R9, R24 ;  /* 0x000000090e187223 */ /* 0x008fce0000000018 */
[----:B------:R-:W3:Y:S01]  /*04f0*/  I2F.S8 R8, R13 ;  /* 0x0000000d00087306 */ /* 0x000ee20000001400 */
[----:B----4-:R-:W-:-:S07]  /*0500*/  FFMA R17, R20, R17, R7 ;  /* 0x0000001114117223 */ /* 0x010fce0000000007 */
[----:B------:R-:W4:Y:S08]  /*0510*/  I2F.S8 R22, R13.B1 ;  /* 0x1000000d00167306 */ /* 0x000f300000001400 */
[----:B------:R-:W5:Y:S08]  /*0520*/  I2F.S8 R3, R13.B2 ;  /* 0x2000000d00037306 */ /* 0x000f700000001400 */
[----:B------:R2:W5:Y:S01]  /*0530*/  I2F.S8 R19, R13.B3 ;  /* 0x3000000d00137306 */ /* 0x0005620000001400 */
[----:B0-----:R-:W-:-:S07]  /*0540*/  FFMA R18, R20, R23, R18 ;  /* 0x0000001714127223 */ /* 0x001fce0000000012 */
[----:B------:R-:W0:Y:S01]  /*0550*/  I2F.S8 R28, R2 ;  /* 0x00000002001c7306 */ /* 0x000e220000001400 */
[----:B--2---:R-:W-:-:S07]  /*0560*/  FFMA R13, R11, R20, R0 ;  /* 0x000000140b0d7223 */ /* 0x004fce0000000000 */
[----:B------:R-:W2:Y:S01]  /*0570*/  I2F.S8 R26, R2.B1 ;  /* 0x10000002001a7306 */ /* 0x000ea20000001400 */
[----:B-1----:R-:W-:-:S07]  /*0580*/  FFMA R24, R20, R27, R24 ;  /* 0x0000001b14187223 */ /* 0x002fce0000000018 */
[----:B------:R-:W1:Y:S08]  /*0590*/  I2F.S8 R6, R2.B2 ;  /* 0x2000000200067306 */ /* 0x000e700000001400 */
[----:B------:R-:W1:Y:S01]  /*05a0*/  I2F.S8 R25, R2.B3 ;  /* 0x3000000200197306 */ /* 0x000e620000001400 */
[----:B---3--:R-:W-:-:S07]  /*05b0*/  FFMA R13, R8, R16, R13 ;  /* 0x00000010080d7223 */ /* 0x008fce000000000d */
[----:B------:R-:W3:Y:S01]  /*05c0*/  I2F.S8 R29, R15 ;  /* 0x0000000f001d7306 */ /* 0x000ee20000001400 */
[----:B----4-:R-:W-:-:S07]  /*05d0*/  FFMA R22, R16, R22, R17 ;  /* 0x0000001610167223 */ /* 0x010fce0000000011 */
[----:B------:R-:W4:Y:S01]  /*05e0*/  I2F.S8 R9, R15.B1 ;  /* 0x1000000f00097306 */ /* 0x000f220000001400 */
[----:B-----5:R-:W-:-:S07]  /*05f0*/  FFMA R3, R16, R3, R18 ;  /* 0x0000000310037223 */ /* 0x020fce0000000012 */
[----:B------:R-:W5:Y:S01]  /*0600*/  I2F.S8 R11, R15.B2 ;  /* 0x2000000f000b7306 */ /* 0x000f620000001400 */
[----:B------:R-:W-:-:S07]  /*0610*/  FFMA R24, R16, R19, R24 ;  /* 0x0000001310187223 */ /* 0x000fce0000000018 */
[----:B------:R-:W5:Y:S01]  /*0620*/  I2F.S8 R7, R15.B3 ;  /* 0x3000000f00077306 */ /* 0x000f620000001400 */
[----:B0-----:R-:W-:Y:S01]  /*0630*/  FFMA R28, R28, R21, R13 ;  /* 0x000000151c1c7223 */ /* 0x001fe2000000000d */
[C---:B--2---:R-:W-:Y:S01]  /*0640*/  FFMA R17, R21.reuse, R26, R22 ;  /* 0x0000001a15117223 */ /* 0x044fe20000000016 */
[C---:B-1----:R-:W-:Y:S01]  /*0650*/  FFMA R6, R21.reuse, R6, R3 ;  /* 0x0000000615067223 */ /* 0x042fe20000000003 */
[----:B------:R-:W-:Y:S01]  /*0660*/  FFMA R24, R21, R25, R24 ;  /* 0x0000001915187223 */ /* 0x000fe20000000018 */
[----:B------:R-:W-:-:S04]  /*0670*/  IMAD.WIDE R12, R12, 0x10, R4 ;  /* 0x000000100c0c7825 */ /* 0x000fc800078e0204 */
[----:B---3--:R-:W-:Y:S01]  /*0680*/  FFMA R4, R29, R10, R28 ;  /* 0x0000000a1d047223 */ /* 0x008fe2000000001c */
[C---:B----4-:R-:W-:Y:S01]  /*0690*/  FFMA R5, R10.reuse, R9, R17 ;  /* 0x000000090a057223 */ /* 0x050fe20000000011 */
[C---:B-----5:R-:W-:Y:S01]  /*06a0*/  FFMA R6, R10.reuse, R11, R6 ;  /* 0x0000000b0a067223 */ /* 0x060fe20000000006 */
[----:B------:R-:W-:-:S05]  /*06b0*/  FFMA R7, R10, R7, R24 ;  /* 0x000000070a077223 */ /* 0x000fca0000000018 */
[----:B------:R-:W-:Y:S01]  /*06c0*/  STG.E.128 desc[UR4][R12.64], R4 ;  /* 0x000000040c007986 */ /* 0x000fe2000c101d04 */
[----:B------:R-:W-:Y:S05]  /*06d0*/  EXIT ;  /* 0x000000000000794d */ /* 0x000fea0003800000 */
.L_x_0:
[----:B------:R-:W-:-:S00]  /*06e0*/  BRA `(.L_x_0) ;  /* 0xfffffffc00fc7947 */ /* 0x000fc0000383ffff */
[----:B------:R-:W-:-:S00]  /*06f0*/  NOP ;  /* 0x0000000000007918 */ /* 0x000fc00000000000 */
        /* <DEDUP_REMOVED lines=8> */
.L_x_1:


//--------------------- .nv.shared.reserved.0     --------------------------
	.section	.nv.shared.reserved.0,"aw",@nobits
	.weak		__nv_reservedSMEM_offset_0_alias
	.size		__nv_reservedSMEM_offset_0_alias, 0, 64
	.other		__nv_reservedSMEM_offset_0_alias,@"STO_CUDA_RESERVED_SHARED STV_DEFAULT"
__nv_reservedSMEM_offset_0_alias:
	.zero		0
	.zero		64


//--------------------- .nv.constant0._Z5DoPFBP5char4P6float4Pf --------------------------
	.section	.nv.constant0._Z5DoPFBP5char4P6float4Pf,"a",@progbits
	.sectionflags	@""
	.align	4
.nv.constant0._Z5DoPFBP5char4P6float4Pf:
	.zero		920


//--------------------- SYMBOLS --------------------------

	.type		.nv.reservedSmem.offset0,@object
	.size		.nv.reservedSmem.offset0,0x4
